	.headerflags	@"EF_CUDA_TEXMODE_UNIFIED EF_CUDA_64BIT_ADDRESS EF_CUDA_ACCELERATORS EF_CUDA_SM90 EF_CUDA_VIRTUAL_SM(EF_CUDA_SM90)"
	.elftype	@"ET_EXEC"


//--------------------- .nv.info                  --------------------------
	.section	.nv.info,"",@"SHT_CUDA_INFO"
	.align	4


	//----- nvinfo : EIATTR_REGCOUNT
	.align		4
        /*0000*/ 	.byte	0x04, 0x2f
        /*0002*/ 	.short	(.L_3 - .L_2)
	.align		4
.L_2:
        /*0004*/ 	.word	index@(triton_poi_fused__native_batch_norm_legit_no_training__prelu_kernel_8)
        /*0008*/ 	.word	0x00000020


	//----- nvinfo : EIATTR_MIN_STACK_SIZE
	.align		4
.L_3:
        /*000c*/ 	.byte	0x04, 0x12
        /*000e*/ 	.short	(.L_5 - .L_4)
	.align		4
.L_4:
        /*0010*/ 	.word	index@(triton_poi_fused__native_batch_norm_legit_no_training__prelu_kernel_8)
        /*0014*/ 	.word	0x00000000


	//----- nvinfo : EIATTR_FRAME_SIZE
	.align		4
.L_5:
        /*0018*/ 	.byte	0x04, 0x11
        /*001a*/ 	.short	(.L_7 - .L_6)
	.align		4
.L_6:
        /*001c*/ 	.word	index@(triton_poi_fused__native_batch_norm_legit_no_training__prelu_kernel_8)
        /*0020*/ 	.word	0x00000000


	//----- nvinfo : EIATTR_MIN_STACK_SIZE
	.align		4
.L_7:
        /*0024*/ 	.byte	0x04, 0x12
        /*0026*/ 	.short	(.L_9 - .L_8)
	.align		4
.L_8:
        /*0028*/ 	.word	index@(triton_poi_fused__native_batch_norm_legit_no_training__prelu_kernel_8)
        /*002c*/ 	.word	0x00000000
.L_9:


//--------------------- .nv.info.triton_poi_fused__native_batch_norm_legit_no_training__prelu_kernel_8 --------------------------
	.section	.nv.info.triton_poi_fused__native_batch_norm_legit_no_training__prelu_kernel_8,"",@"SHT_CUDA_INFO"
	.sectionflags	@""
	.align	4


	//----- nvinfo : EIATTR_CUDA_API_VERSION
	.align		4
        /*0000*/ 	.byte	0x04, 0x37
        /*0002*/ 	.short	(.L_11 - .L_10)
.L_10:
        /*0004*/ 	.word	0x0000007c


	//----- nvinfo : EIATTR_KPARAM_INFO
	.align		4
.L_11:
        /*0008*/ 	.byte	0x04, 0x17
        /*000a*/ 	.short	(.L_13 - .L_12)
.L_12:
        /*000c*/ 	.word	0x00000000
        /*0010*/ 	.short	0x0007
        /*0012*/ 	.short	0x0038
        /*0014*/ 	.byte	0x00, 0xf0, 0x11, 0x00


	//----- nvinfo : EIATTR_KPARAM_INFO
	.align		4
.L_13:
        /*0018*/ 	.byte	0x04, 0x17
        /*001a*/ 	.short	(.L_15 - .L_14)
.L_14:
        /*001c*/ 	.word	0x00000000
        /*0020*/ 	.short	0x0006
        /*0022*/ 	.short	0x0030
        /*0024*/ 	.byte	0x00, 0xf4, 0x21, 0x00


	//----- nvinfo : EIATTR_KPARAM_INFO
	.align		4
.L_15:
        /*0028*/ 	.byte	0x04, 0x17
        /*002a*/ 	.short	(.L_17 - .L_16)
.L_16:
        /*002c*/ 	.word	0x00000000
        /*0030*/ 	.short	0x0005
        /*0032*/ 	.short	0x0028
        /*0034*/ 	.byte	0x00, 0xf4, 0x21, 0x00


	//----- nvinfo : EIATTR_KPARAM_INFO
	.align		4
.L_17:
        /*0038*/ 	.byte	0x04, 0x17
        /*003a*/ 	.short	(.L_19 - .L_18)
.L_18:
        /*003c*/ 	.word	0x00000000
        /*0040*/ 	.short	0x0004
        /*0042*/ 	.short	0x0020
        /*0044*/ 	.byte	0x00, 0xf4, 0x21, 0x00


	//----- nvinfo : EIATTR_KPARAM_INFO
	.align		4
.L_19:
        /*0048*/ 	.byte	0x04, 0x17
        /*004a*/ 	.short	(.L_21 - .L_20)
.L_20:
        /*004c*/ 	.word	0x00000000
        /*0050*/ 	.short	0x0003
        /*0052*/ 	.short	0x0018
        /*0054*/ 	.byte	0x00, 0xf4, 0x21, 0x00


	//----- nvinfo : EIATTR_KPARAM_INFO
	.align		4
.L_21:
        /*0058*/ 	.byte	0x04, 0x17
        /*005a*/ 	.short	(.L_23 - .L_22)
.L_22:
        /*005c*/ 	.word	0x00000000
        /*0060*/ 	.short	0x0002
        /*0062*/ 	.short	0x0010
        /*0064*/ 	.byte	0x00, 0xf4, 0x21, 0x00


	//----- nvinfo : EIATTR_KPARAM_INFO
	.align		4
.L_23:
        /*0068*/ 	.byte	0x04, 0x17
        /*006a*/ 	.short	(.L_25 - .L_24)
.L_24:
        /*006c*/ 	.word	0x00000000
        /*0070*/ 	.short	0x0001
        /*0072*/ 	.short	0x0008
        /*0074*/ 	.byte	0x00, 0xf4, 0x21, 0x00


	//----- nvinfo : EIATTR_KPARAM_INFO
	.align		4
.L_25:
        /*0078*/ 	.byte	0x04, 0x17
        /*007a*/ 	.short	(.L_27 - .L_26)
.L_26:
        /*007c*/ 	.word	0x00000000
        /*0080*/ 	.short	0x0000
        /*0082*/ 	.short	0x0000
        /*0084*/ 	.byte	0x00, 0xf4, 0x21, 0x00


	//----- nvinfo : EIATTR_SPARSE_MMA_MASK
	.align		4
.L_27:
        /*0088*/ 	.byte	0x03, 0x50
        /*008a*/ 	.short	0x0000


	//----- nvinfo : EIATTR_MAXREG_COUNT
	.align		4
        /*008c*/ 	.byte	0x03, 0x1b
        /*008e*/ 	.short	0x00ff


	//----- nvinfo : EIATTR_EXIT_INSTR_OFFSETS
	.align		4
        /*0090*/ 	.byte	0x04, 0x1c
        /*0092*/ 	.short	(.L_29 - .L_28)


	//   ....[0]....
.L_28:
        /*0094*/ 	.word	0x00000740


	//----- nvinfo : EIATTR_REQNTID
	.align		4
.L_29:
        /*0098*/ 	.byte	0x04, 0x10
        /*009a*/ 	.short	(.L_31 - .L_30)
.L_30:
        /*009c*/ 	.word	0x00000080
        /*00a0*/ 	.word	0x00000001
        /*00a4*/ 	.word	0x00000001


	//----- nvinfo : EIATTR_CBANK_PARAM_SIZE
	.align		4
.L_31:
        /*00a8*/ 	.byte	0x03, 0x19
        /*00aa*/ 	.short	0x003c


	//----- nvinfo : EIATTR_PARAM_CBANK
	.align		4
        /*00ac*/ 	.byte	0x04, 0x0a
        /*00ae*/ 	.short	(.L_33 - .L_32)
	.align		4
.L_32:
        /*00b0*/ 	.word	index@(.nv.constant0.triton_poi_fused__native_batch_norm_legit_no_training__prelu_kernel_8)
        /*00b4*/ 	.short	0x0210
        /*00b6*/ 	.short	0x003c


	//----- nvinfo : EIATTR_SW_WAR
	.align		4
.L_33:
        /*00b8*/ 	.byte	0x04, 0x36
        /*00ba*/ 	.short	(.L_35 - .L_34)
.L_34:
        /*00bc*/ 	.word	0x00000008
.L_35:


//--------------------- .nv.callgraph             --------------------------
	.section	.nv.callgraph,"",@"SHT_CUDA_CALLGRAPH"
	.align	4
	.sectionentsize	8
	.align		4
        /*0000*/ 	.word	0x00000000
	.align		4
        /*0004*/ 	.word	0xffffffff
	.align		4
        /*0008*/ 	.word	0x00000000
	.align		4
        /*000c*/ 	.word	0xfffffffe
	.align		4
        /*0010*/ 	.word	0x00000000
	.align		4
        /*0014*/ 	.word	0xfffffffd
	.align		4
        /*0018*/ 	.word	0x00000000
	.align		4
        /*001c*/ 	.word	0xfffffffc


//--------------------- .nv.constant4             --------------------------
	.section	.nv.constant4,"a",@progbits
	.align	8
	.align		8
.nv.constant4:
        /*0000*/ 	.dword	_$_str
	.align		8
        /*0008*/ 	.dword	_$_str_$_2


//--------------------- .text.triton_poi_fused__native_batch_norm_legit_no_training__prelu_kernel_8 --------------------------
	.section	.text.triton_poi_fused__native_batch_norm_legit_no_training__prelu_kernel_8,"ax",@progbits
	.align	128
        .global         triton_poi_fused__native_batch_norm_legit_no_training__prelu_kernel_8
        .type           triton_poi_fused__native_batch_norm_legit_no_training__prelu_kernel_8,@function
        .size           triton_poi_fused__native_batch_norm_legit_no_training__prelu_kernel_8,(.L_x_1 - triton_poi_fused__native_batch_norm_legit_no_training__prelu_kernel_8)
        .other          triton_poi_fused__native_batch_norm_legit_no_training__prelu_kernel_8,@"STO_CUDA_ENTRY STV_DEFAULT"
triton_poi_fused__native_batch_norm_legit_no_training__prelu_kernel_8:
.text.triton_poi_fused__native_batch_norm_legit_no_training__prelu_kernel_8:
[----:B------:R-:W-:Y:S01]  /*0000*/  LDC R1, c[0x0][0x28] ;  /* 0x00000a00ff017b82 */ /* 0x000fe20000000800 */
[----:B------:R-:W1:Y:S07]  /*0010*/  S2R R0, SR_TID.X ;  /* 0x0000000000007919 */ /* 0x000e6e0000002100 */
[----:B------:R-:W2:Y:S01]  /*0020*/  LDC.64 R16, c[0x0][0x228] ;  /* 0x00008a00ff107b82 */ /* 0x000ea20000000a00 */
[----:B------:R-:W-:Y:S01]  /*0030*/  ULDC.64 UR4, c[0x0][0x208] ;  /* 0x0000820000047ab9 */ /* 0x000fe20000000a00 */
[----:B------:R-:W3:Y:S06]  /*0040*/  S2R R29, SR_CTAID.X ;  /* 0x00000000001d7919 */ /* 0x000eec0000002500 */
[----:B------:R-:W4:Y:S01]  /*0050*/  LDC.64 R8, c[0x0][0x220] ;  /* 0x00008800ff087b82 */ /* 0x000f220000000a00 */
[----:B-1----:R-:W-:-:S02]  /*0060*/  SHF.L.U32 R0, R0, 0x2, RZ ;  /* 0x0000000200007819 */ /* 0x002fc400000006ff */
[----:B---3--:R-:W-:Y:S02]  /*0070*/  SHF.R.S32.HI R2, RZ, 0x15, R29 ;  /* 0x00000015ff027819 */ /* 0x008fe4000001141d */
[----:B------:R-:W-:Y:S02]  /*0080*/  LOP3.LUT R0, R0, 0x1fc, RZ, 0xc0, !PT ;  /* 0x000001fc00007812 */ /* 0x000fe400078ec0ff */
[----:B------:R-:W-:Y:S02]  /*0090*/  SGXT R2, R2, 0x1 ;  /* 0x000000010202781a */ /* 0x000fe40000000200 */
[----:B------:R-:W-:-:S04]  /*00a0*/  LEA R29, R29, R0, 0xa ;  /* 0x000000001d1d7211 */ /* 0x000fc800078e50ff */
[----:B------:R-:W-:-:S04]  /*00b0*/  LEA.HI R2, R2, R29, RZ, 0x8 ;  /* 0x0000001d02027211 */ /* 0x000fc800078f40ff */
[----:B------:R-:W-:-:S04]  /*00c0*/  LOP3.LUT R2, R2, 0xffffff00, RZ, 0xc0, !PT ;  /* 0xffffff0002027812 */ /* 0x000fc800078ec0ff */
[----:B------:R-:W-:Y:S02]  /*00d0*/  IADD3 R24, R29, -R2, RZ ;  /* 0x800000021d187210 */ /* 0x000fe40007ffe0ff */
[----:B------:R-:W1:Y:S03]  /*00e0*/  LDC.64 R2, c[0x0][0x218] ;  /* 0x00008600ff027b82 */ /* 0x000e660000000a00 */
[----:B--2---:R-:W-:-:S06]  /*00f0*/  IMAD.WIDE R16, R24, 0x4, R16 ;  /* 0x0000000418107825 */ /* 0x004fcc00078e0210 */
[----:B------:R-:W2:Y:S01]  /*0100*/  LDG.E.EL.128 R16, desc[UR4][R16.64] ;  /* 0x0000000410107981 */ /* 0x000ea2000c2e1d00 */
[----:B----4-:R-:W-:-:S06]  /*0110*/  IMAD.WIDE R8, R24, 0x4, R8 ;  /* 0x0000000418087825 */ /* 0x010fcc00078e0208 */
[----:B------:R-:W3:Y:S01]  /*0120*/  LDG.E.EL.128 R8, desc[UR4][R8.64] ;  /* 0x0000000408087981 */ /* 0x000ee2000c2e1d00 */
[----:B-1----:R-:W-:-:S05]  /*0130*/  IMAD.WIDE R2, R29, 0x4, R2 ;  /* 0x000000041d027825 */ /* 0x002fca00078e0202 */
[----:B------:R-:W3:Y:S04]  /*0140*/  LDG.E.128 R4, desc[UR4][R2.64] ;  /* 0x0000000402047981 */ /* 0x000ee8000c1e1d00 */
[----:B------:R1:W4:Y:S01]  /*0150*/  LDG.E.128 R12, desc[UR4][R2.64+0x800] ;  /* 0x00080004020c7981 */ /* 0x000322000c1e1d00 */
[----:B--2---:R-:W-:-:S04]  /*0160*/  FADD R0, R16, 9.9999997473787516356e-06 ;  /* 0x3727c5ac10007421 */ /* 0x004fc80000000000 */
[----:B------:R-:W2:Y:S01]  /*0170*/  MUFU.SQRT R22, R0 ;  /* 0x0000000000167308 */ /* 0x000ea20000002000 */
[----:B------:R-:W-:Y:S01]  /*0180*/  FADD R20, R17, 9.9999997473787516356e-06 ;  /* 0x3727c5ac11147421 */ /* 0x000fe20000000000 */
[----:B------:R-:W-:Y:S01]  /*0190*/  FADD R19, R19, 9.9999997473787516356e-06 ;  /* 0x3727c5ac13137421 */ /* 0x000fe20000000000 */
[----:B------:R-:W-:Y:S01]  /*01a0*/  FADD R18, R18, 9.9999997473787516356e-06 ;  /* 0x3727c5ac12127421 */ /* 0x000fe20000000000 */
[----:B------:R-:W5:Y:S04]  /*01b0*/  LDC.64 R16, c[0x0][0x230] ;  /* 0x00008c00ff107b82 */ /* 0x000f680000000a00 */
[----:B------:R1:W1:Y:S01]  /*01c0*/  MUFU.SQRT R23, R20 ;  /* 0x0000001400177308 */ /* 0x0002620000002000 */
[C---:B--2---:R-:W-:Y:S02]  /*01d0*/  FSETP.GT.AND P6, PT, R22.reuse, 8.50705917302346158658e+37, PT ;  /* 0x7e8000001600780b */ /* 0x044fe40003fc4000 */
[----:B------:R-:W-:-:S05]  /*01e0*/  FSETP.GEU.AND P5, PT, R22, 1.175494350822287508e-38, PT ;  /* 0x008000001600780b */ /* 0x000fca0003fae000 */
[----:B------:R-:W2:Y:S01]  /*01f0*/  MUFU.SQRT R25, R18 ;  /* 0x0000001200197308 */ /* 0x000ea20000002000 */
[----:B------:R-:W-:Y:S01]  /*0200*/  HFMA2.MMA R0, -RZ, RZ, 1.625, 0 ;  /* 0x3e800000ff007435 */ /* 0x000fe200000001ff */
[----:B01----:R-:W0:Y:S01]  /*0210*/  LDC.64 R20, c[0x0][0x238] ;  /* 0x00008e00ff147b82 */ /* 0x003e220000000a00 */
[----:B------:R-:W-:-:S05]  /*0220*/  FSETP.GT.AND P4, PT, R23, 8.50705917302346158658e+37, PT ;  /* 0x7e8000001700780b */ /* 0x000fca0003f84000 */
[----:B------:R-:W1:Y:S01]  /*0230*/  MUFU.SQRT R19, R19 ;  /* 0x0000001300137308 */ /* 0x000e620000002000 */
[----:B------:R-:W-:Y:S01]  /*0240*/  @P6 FMUL R22, R22, 0.25 ;  /* 0x3e80000016166820 */ /* 0x000fe20000400000 */
[----:B------:R-:W-:-:S03]  /*0250*/  FSETP.GEU.AND P1, PT, R23, 1.175494350822287508e-38, PT ;  /* 0x008000001700780b */ /* 0x000fc60003f2e000 */
[----:B------:R-:W-:Y:S01]  /*0260*/  @!P5 FMUL R22, R22, 16777216 ;  /* 0x4b8000001616d820 */ /* 0x000fe20000400000 */
[----:B--2---:R-:W-:-:S03]  /*0270*/  FSETP.GT.AND P3, PT, R25, 8.50705917302346158658e+37, PT ;  /* 0x7e8000001900780b */ /* 0x004fc60003f64000 */
[----:B------:R-:W2:Y:S01]  /*0280*/  MUFU.RCP R2, R22 ;  /* 0x0000001600027308 */ /* 0x000ea20000001000 */
[----:B------:R-:W-:Y:S01]  /*0290*/  @P4 FMUL R23, R23, 0.25 ;  /* 0x3e80000017174820 */ /* 0x000fe20000400000 */
[----:B------:R-:W-:Y:S02]  /*02a0*/  FSEL R27, R0, 1, P6 ;  /* 0x3f800000001b7808 */ /* 0x000fe40003000000 */
[----:B-1----:R-:W-:Y:S02]  /*02b0*/  FSETP.GT.AND P2, PT, R19, 8.50705917302346158658e+37, PT ;  /* 0x7e8000001300780b */ /* 0x002fe40003f44000 */
[----:B------:R-:W-:Y:S01]  /*02c0*/  @!P1 FMUL R23, R23, 16777216 ;  /* 0x4b80000017179820 */ /* 0x000fe20000400000 */
[----:B------:R-:W-:Y:S02]  /*02d0*/  FSETP.GEU.AND P0, PT, R25, 1.175494350822287508e-38, PT ;  /* 0x008000001900780b */ /* 0x000fe40003f0e000 */
[----:B------:R-:W-:Y:S01]  /*02e0*/  FSETP.GEU.AND P6, PT, R19, 1.175494350822287508e-38, PT ;  /* 0x008000001300780b */ /* 0x000fe20003fce000 */
[----:B------:R1:W1:Y:S01]  /*02f0*/  MUFU.RCP R18, R23 ;  /* 0x0000001700127308 */ /* 0x0002620000001000 */
[----:B------:R-:W-:Y:S01]  /*0300*/  @!P5 FMUL R27, R27, 16777216 ;  /* 0x4b8000001b1bd820 */ /* 0x000fe20000400000 */
[----:B------:R-:W-:-:S03]  /*0310*/  @P3 FMUL R25, R25, 0.25 ;  /* 0x3e80000019193820 */ /* 0x000fc60000400000 */
[----:B--2---:R-:W-:Y:S01]  /*0320*/  FMUL R2, R2, R27 ;  /* 0x0000001b02027220 */ /* 0x004fe20000400000 */
[----:B------:R-:W-:Y:S01]  /*0330*/  FSEL R27, R0, 1, P4 ;  /* 0x3f800000001b7808 */ /* 0x000fe20002000000 */
[----:B------:R-:W-:-:S03]  /*0340*/  @P2 FMUL R19, R19, 0.25 ;  /* 0x3e80000013132820 */ /* 0x000fc60000400000 */
[----:B------:R-:W-:Y:S02]  /*0350*/  @!P0 FMUL R25, R25, 16777216 ;  /* 0x4b80000019198820 */ /* 0x000fe40000400000 */
[----:B------:R-:W-:Y:S01]  /*0360*/  @!P6 FMUL R19, R19, 16777216 ;  /* 0x4b8000001313e820 */ /* 0x000fe20000400000 */
[----:B------:R-:W-:Y:S01]  /*0370*/  @!P1 FMUL R27, R27, 16777216 ;  /* 0x4b8000001b1b9820 */ /* 0x000fe20000400000 */
[----:B------:R-:W2:Y:S01]  /*0380*/  MUFU.RCP R3, R25 ;  /* 0x0000001900037308 */ /* 0x000ea20000001000 */
[C---:B------:R-:W-:Y:S02]  /*0390*/  FSEL R22, R0.reuse, 1, P3 ;  /* 0x3f80000000167808 */ /* 0x040fe40001800000 */
[----:B-1----:R-:W-:Y:S01]  /*03a0*/  FSEL R23, R0, 1, P2 ;  /* 0x3f80000000177808 */ /* 0x002fe20001000000 */
[----:B------:R-:W-:Y:S02]  /*03b0*/  FMUL R0, R18, R27 ;  /* 0x0000001b12007220 */ /* 0x000fe40000400000 */
[----:B------:R-:W1:Y:S02]  /*03c0*/  LDC.64 R26, c[0x0][0x240] ;  /* 0x00009000ff1a7b82 */ /* 0x000e640000000a00 */
[----:B------:R2:W3:Y:S01]  /*03d0*/  MUFU.RCP R28, R19 ;  /* 0x00000013001c7308 */ /* 0x0004e20000001000 */
[----:B------:R-:W-:Y:S01]  /*03e0*/  @!P0 FMUL R22, R22, 16777216 ;  /* 0x4b80000016168820 */ /* 0x000fe20000400000 */
[----:B------:R-:W-:Y:S01]  /*03f0*/  @!P6 FMUL R23, R23, 16777216 ;  /* 0x4b8000001717e820 */ /* 0x000fe20000400000 */
[----:B-----5:R-:W-:-:S04]  /*0400*/  IMAD.WIDE R16, R24, 0x4, R16 ;  /* 0x0000000418107825 */ /* 0x020fc800078e0210 */
[----:B0-----:R-:W-:-:S04]  /*0410*/  IMAD.WIDE R20, R24, 0x4, R20 ;  /* 0x0000000418147825 */ /* 0x001fc800078e0214 */
[----:B--2---:R-:W-:Y:S01]  /*0420*/  FMUL R3, R3, R22 ;  /* 0x0000001603037220 */ /* 0x004fe20000400000 */
[----:B------:R-:W2:Y:S01]  /*0430*/  LDG.E.EL.128 R16, desc[UR4][R16.64] ;  /* 0x0000000410107981 */ /* 0x000ea2000c2e1d00 */
[----:B---3--:R-:W-:-:S03]  /*0440*/  FMUL R28, R28, R23 ;  /* 0x000000171c1c7220 */ /* 0x008fc60000400000 */
[----:B------:R-:W2:Y:S01]  /*0450*/  LDG.E.EL.128 R20, desc[UR4][R20.64] ;  /* 0x0000000414147981 */ /* 0x000ea2000c2e1d00 */
[----:B-1----:R-:W-:-:S06]  /*0460*/  IMAD.WIDE R26, R24, 0x4, R26 ;  /* 0x00000004181a7825 */ /* 0x002fcc00078e021a */
[----:B------:R-:W3:Y:S01]  /*0470*/  LDG.E.EL.128 R24, desc[UR4][R26.64] ;  /* 0x000000041a187981 */ /* 0x000ee2000c2e1d00 */
[--C-:B------:R-:W-:Y:S01]  /*0480*/  FADD R7, R7, -R11.reuse ;  /* 0x8000000b07077221 */ /* 0x100fe20000000000 */
[----:B----4-:R-:W-:Y:S01]  /*0490*/  FADD R15, R15, -R11 ;  /* 0x8000000b0f0f7221 */ /* 0x010fe20000000000 */
[--C-:B------:R-:W-:Y:S01]  /*04a0*/  FADD R4, R4, -R8.reuse ;  /* 0x8000000804047221 */ /* 0x100fe20000000000 */
[----:B------:R-:W-:Y:S01]  /*04b0*/  FADD R12, R12, -R8 ;  /* 0x800000080c0c7221 */ /* 0x000fe20000000000 */
[C---:B------:R-:W-:Y:S01]  /*04c0*/  FMUL R8, R28.reuse, R7 ;  /* 0x000000071c087220 */ /* 0x040fe20000400000 */
[----:B------:R-:W-:Y:S01]  /*04d0*/  FMUL R28, R28, R15 ;  /* 0x0000000f1c1c7220 */ /* 0x000fe20000400000 */
[----:B------:R-:W-:Y:S01]  /*04e0*/  FMUL R15, R2, R4 ;  /* 0x00000004020f7220 */ /* 0x000fe20000400000 */
[--C-:B------:R-:W-:Y:S01]  /*04f0*/  FADD R6, R6, -R10.reuse ;  /* 0x8000000a06067221 */ /* 0x100fe20000000000 */
[--C-:B------:R-:W-:Y:S01]  /*0500*/  FADD R5, R5, -R9.reuse ;  /* 0x8000000905057221 */ /* 0x100fe20000000000 */
[----:B------:R-:W-:Y:S01]  /*0510*/  FADD R14, R14, -R10 ;  /* 0x8000000a0e0e7221 */ /* 0x000fe20000000000 */
[----:B------:R-:W-:Y:S01]  /*0520*/  FADD R13, R13, -R9 ;  /* 0x800000090d0d7221 */ /* 0x000fe20000000000 */
[C---:B------:R-:W-:Y:S01]  /*0530*/  FMUL R7, R3.reuse, R6 ;  /* 0x0000000603077220 */ /* 0x040fe20000400000 */
[----:B------:R-:W-:Y:S01]  /*0540*/  FMUL R11, R2, R12 ;  /* 0x0000000c020b7220 */ /* 0x000fe20000400000 */
[----:B------:R-:W-:Y:S01]  /*0550*/  FMUL R9, R3, R14 ;  /* 0x0000000e03097220 */ /* 0x000fe20000400000 */
[C---:B------:R-:W-:Y:S01]  /*0560*/  FMUL R6, R0.reuse, R5 ;  /* 0x0000000500067220 */ /* 0x040fe20000400000 */
[----:B------:R-:W0:Y:S01]  /*0570*/  LDC.64 R2, c[0x0][0x210] ;  /* 0x00008400ff027b82 */ /* 0x000e220000000a00 */
[----:B------:R-:W-:Y:S01]  /*0580*/  FMUL R0, R0, R13 ;  /* 0x0000000d00007220 */ /* 0x000fe20000400000 */
[----:B0-----:R-:W-:-:S04]  /*0590*/  IMAD.WIDE R2, R29, 0x4, R2 ;  /* 0x000000041d027825 */ /* 0x001fc800078e0202 */
[----:B--2---:R-:W-:-:S05]  /*05a0*/  FFMA R4, R16, R15, R20 ;  /* 0x0000000f10047223 */ /* 0x004fca0000000014 */
[----:B------:R-:W-:Y:S01]  /*05b0*/  FSETP.GT.AND P6, PT, R4, RZ, PT ;  /* 0x000000ff0400720b */ /* 0x000fe20003fc4000 */
[----:B------:R-:W-:Y:S01]  /*05c0*/  FFMA R5, R17, R6, R21 ;  /* 0x0000000611057223 */ /* 0x000fe20000000015 */
[----:B------:R-:W-:Y:S01]  /*05d0*/  FFMA R6, R18, R7, R22 ;  /* 0x0000000712067223 */ /* 0x000fe20000000016 */
[----:B------:R-:W-:Y:S01]  /*05e0*/  FFMA R7, R19, R8, R23 ;  /* 0x0000000813077223 */ /* 0x000fe20000000017 */
[----:B------:R-:W-:Y:S01]  /*05f0*/  FFMA R16, R16, R11, R20 ;  /* 0x0000000b10107223 */ /* 0x000fe20000000014 */
[----:B------:R-:W-:Y:S01]  /*0600*/  FFMA R17, R17, R0, R21 ;  /* 0x0000000011117223 */ /* 0x000fe20000000015 */
[----:B------:R-:W-:Y:S01]  /*0610*/  FFMA R18, R18, R9, R22 ;  /* 0x0000000912127223 */ /* 0x000fe20000000016 */
[----:B------:R-:W-:Y:S01]  /*0620*/  FFMA R19, R19, R28, R23 ;  /* 0x0000001c13137223 */ /* 0x000fe20000000017 */
[----:B------:R-:W-:Y:S02]  /*0630*/  FSETP.GT.AND P1, PT, R5, RZ, PT ;  /* 0x000000ff0500720b */ /* 0x000fe40003f24000 */
[----:B------:R-:W-:-:S02]  /*0640*/  FSETP.GT.AND P0, PT, R16, RZ, PT ;  /* 0x000000ff1000720b */ /* 0x000fc40003f04000 */
[----:B------:R-:W-:Y:S01]  /*0650*/  FSETP.GT.AND P2, PT, R17, RZ, PT ;  /* 0x000000ff1100720b */ /* 0x000fe20003f44000 */
[----:B---3--:R-:W-:Y:S01]  /*0660*/  @!P6 FMUL R4, R24, R4 ;  /* 0x000000041804e220 */ /* 0x008fe20000400000 */
[----:B------:R-:W-:Y:S02]  /*0670*/  FSETP.GT.AND P3, PT, R6, RZ, PT ;  /* 0x000000ff0600720b */ /* 0x000fe40003f64000 */
[----:B------:R-:W-:Y:S02]  /*0680*/  FSETP.GT.AND P4, PT, R18, RZ, PT ;  /* 0x000000ff1200720b */ /* 0x000fe40003f84000 */
[----:B------:R-:W-:Y:S02]  /*0690*/  FSETP.GT.AND P5, PT, R7, RZ, PT ;  /* 0x000000ff0700720b */ /* 0x000fe40003fa4000 */
[----:B------:R-:W-:Y:S01]  /*06a0*/  FSETP.GT.AND P6, PT, R19, RZ, PT ;  /* 0x000000ff1300720b */ /* 0x000fe20003fc4000 */
[----:B------:R-:W-:Y:S02]  /*06b0*/  @!P1 FMUL R5, R25, R5 ;  /* 0x0000000519059220 */ /* 0x000fe40000400000 */
[----:B------:R-:W-:-:S02]  /*06c0*/  @!P0 FMUL R16, R24, R16 ;  /* 0x0000001018108220 */ /* 0x000fc40000400000 */
[----:B------:R-:W-:Y:S02]  /*06d0*/  @!P2 FMUL R17, R25, R17 ;  /* 0x000000111911a220 */ /* 0x000fe40000400000 */
[C---:B------:R-:W-:Y:S02]  /*06e0*/  @!P3 FMUL R6, R26.reuse, R6 ;  /* 0x000000061a06b220 */ /* 0x040fe40000400000 */
[----:B------:R-:W-:Y:S02]  /*06f0*/  @!P4 FMUL R18, R26, R18 ;  /* 0x000000121a12c220 */ /* 0x000fe40000400000 */
[C---:B------:R-:W-:Y:S02]  /*0700*/  @!P5 FMUL R7, R27.reuse, R7 ;  /* 0x000000071b07d220 */ /* 0x040fe40000400000 */
[----:B------:R-:W-:-:S03]  /*0710*/  @!P6 FMUL R19, R27, R19 ;  /* 0x000000131b13e220 */ /* 0x000fc60000400000 */
[----:B------:R-:W-:Y:S04]  /*0720*/  STG.E.128 desc[UR4][R2.64], R4 ;  /* 0x0000000402007986 */ /* 0x000fe8000c101d04 */
[----:B------:R-:W-:Y:S01]  /*0730*/  STG.E.128 desc[UR4][R2.64+0x800], R16 ;  /* 0x0008001002007986 */ /* 0x000fe2000c101d04 */
[----:B------:R-:W-:Y:S05]  /*0740*/  EXIT ;  /* 0x000000000000794d */ /* 0x000fea0003800000 */
.L_x_0:
[----:B------:R-:W-:-:S00]  /*0750*/  BRA `(.L_x_0) ;  /* 0xfffffffc00fc7947 */ /* 0x000fc0000383ffff */
[----:B------:R-:W-:-:S00]  /*0760*/  NOP ;  /* 0x0000000000007918 */ /* 0x000fc00000000000 */
        /* <DEDUP_REMOVED lines=9> */
.L_x_1:


//--------------------- .nv.global.init           --------------------------
	.section	.nv.global.init,"aw",@progbits
.nv.global.init:
	.type		_$_str,@object
	.size		_$_str,(_$_str_$_2 - _$_str)
_$_str:
        /*0000*/ 	.byte	0x5f, 0x5f, 0x43, 0x55, 0x44, 0x41, 0x5f, 0x46, 0x54, 0x5a, 0x00
	.type		_$_str_$_2,@object
	.size		_$_str_$_2,(.L_1 - _$_str_$_2)
_$_str_$_2:
        /*000b*/ 	.byte	0x5f, 0x5f, 0x43, 0x55, 0x44, 0x41, 0x5f, 0x50, 0x52, 0x45, 0x43, 0x5f, 0x53, 0x51, 0x52, 0x54
        /*001b*/ 	.byte	0x00
.L_1:


//--------------------- .nv.constant0.triton_poi_fused__native_batch_norm_legit_no_training__prelu_kernel_8 --------------------------
	.section	.nv.constant0.triton_poi_fused__native_batch_norm_legit_no_training__prelu_kernel_8,"a",@progbits
	.sectionflags	@""
	.align	4
.nv.constant0.triton_poi_fused__native_batch_norm_legit_no_training__prelu_kernel_8:
	.zero		588
